//
// Generated by NVIDIA NVVM Compiler
//
// Compiler Build ID: CL-36424714
// Cuda compilation tools, release 13.0, V13.0.88
// Based on NVVM 20.0.0
//

.version 9.0
.target sm_100
.address_size 64

	// .globl	_Z13sum_reductionPiS_
// _ZZ13sum_reductionPiS_E11partial_sum has been demoted

.visible .entry _Z13sum_reductionPiS_(
	.param .u64 .ptr .align 1 _Z13sum_reductionPiS__param_0,
	.param .u64 .ptr .align 1 _Z13sum_reductionPiS__param_1
)
{
	.reg .pred 	%p<5>;
	.reg .b32 	%r<24>;
	.reg .b64 	%rd<9>;
	// demoted variable
	.shared .align 4 .b8 _ZZ13sum_reductionPiS_E11partial_sum[4000];
	ld.param.u64 	%rd2, [_Z13sum_reductionPiS__param_0];
	ld.param.u64 	%rd1, [_Z13sum_reductionPiS__param_1];
	cvta.to.global.u64 	%rd3, %rd2;
	mov.u32 	%r1, %ctaid.x;
	mov.u32 	%r2, %ntid.x;
	mov.u32 	%r3, %tid.x;
	mad.lo.s32 	%r4, %r1, %r2, %r3;
	mul.wide.s32 	%rd4, %r4, 4;
	add.s64 	%rd5, %rd3, %rd4;
	ld.global.u32 	%r9, [%rd5];
	shl.b32 	%r10, %r4, 2;
	mov.u32 	%r11, _ZZ13sum_reductionPiS_E11partial_sum;
	add.s32 	%r5, %r11, %r10;
	st.shared.u32 	[%r5], %r9;
	bar.sync 	0;
	setp.lt.u32 	%p1, %r2, 2;
	@%p1 bra 	$L__BB0_5;
	mov.b32 	%r23, 1;
$L__BB0_2:
	shl.b32 	%r7, %r23, 1;
	mul.lo.s32 	%r8, %r7, %r4;
	setp.ge.u32 	%p2, %r8, %r2;
	@%p2 bra 	$L__BB0_4;
	add.s32 	%r13, %r8, %r23;
	shl.b32 	%r14, %r13, 2;
	add.s32 	%r16, %r11, %r14;
	ld.shared.u32 	%r17, [%r16];
	shl.b32 	%r18, %r8, 2;
	add.s32 	%r19, %r11, %r18;
	ld.shared.u32 	%r20, [%r19];
	add.s32 	%r21, %r20, %r17;
	st.shared.u32 	[%r19], %r21;
$L__BB0_4:
	bar.sync 	0;
	setp.lt.u32 	%p3, %r7, %r2;
	mov.u32 	%r23, %r7;
	@%p3 bra 	$L__BB0_2;
$L__BB0_5:
	setp.ne.s32 	%p4, %r3, 0;
	@%p4 bra 	$L__BB0_7;
	ld.shared.u32 	%r22, [%r5];
	cvta.to.global.u64 	%rd6, %rd1;
	mul.wide.u32 	%rd7, %r1, 4;
	add.s64 	%rd8, %rd6, %rd7;
	st.global.u32 	[%rd8], %r22;
$L__BB0_7:
	ret;

}


// ===== COMPILED SASS (sm_100) =====

	.target	sm_100

	.elftype	@"ET_EXEC"


//--------------------- .note.nv.tkinfo           --------------------------
	.section	.note.nv.tkinfo,"",@"SHT_NOTE"
	.sectionflags	@"SHF_NOTE_NV_TKINFO"
	.tkinfo
        /*0018*/ 	.word	0x00000002
        /*0030*/ 	.string	""
        /*0030*/ 	.string	"ptxas"
        /*0030*/ 	.string	"Cuda compilation tools, release 13.0, V13.0.88"
        /*0030*/ 	.string	"Build cuda_13.0.r13.0/compiler.36424714_0"
        /*0030*/ 	.string	"-arch sm_100 -m 64 "



//--------------------- .note.nv.cuinfo           --------------------------
	.section	.note.nv.cuinfo,"",@"SHT_NOTE"
	.sectionflags	@"SHF_NOTE_NV_CUINFO"
        /*0018*/ 	.short	0x0002
        /*001a*/ 	.short	0x0064
        /*001c*/ 	.short	0x0082
	.zero		2


//--------------------- .nv.info                  --------------------------
	.section	.nv.info,"",@"SHT_CUDA_INFO"
	.align	4


	//----- nvinfo : EIATTR_REGCOUNT
	.align		4
        /*0000*/ 	.byte	0x04, 0x2f
        /*0002*/ 	.short	(.L_1 - .L_0)
	.align		4
.L_0:
        /*0004*/ 	.word	index@(_Z13sum_reductionPiS_)
        /*0008*/ 	.word	0x0000000c


	//----- nvinfo : EIATTR_FRAME_SIZE
	.align		4
.L_1:
        /*000c*/ 	.byte	0x04, 0x11
        /*000e*/ 	.short	(.L_3 - .L_2)
	.align		4
.L_2:
        /*0010*/ 	.word	index@(_Z13sum_reductionPiS_)
        /*0014*/ 	.word	0x00000000


	//----- nvinfo : EIATTR_MIN_STACK_SIZE
	.align		4
.L_3:
        /*0018*/ 	.byte	0x04, 0x12
        /*001a*/ 	.short	(.L_5 - .L_4)
	.align		4
.L_4:
        /*001c*/ 	.word	index@(_Z13sum_reductionPiS_)
        /*0020*/ 	.word	0x00000000
.L_5:


//--------------------- .nv.compat                --------------------------
	.section	.nv.compat,"",@"SHT_CUDA_COMPAT_INFO"
	.align	4
        /*0000*/ 	.byte	0x02, 0x09, 0x00, 0x00, 0x02, 0x02, 0x01, 0x00, 0x02, 0x05, 0x05, 0x00, 0x03, 0x07, 0x01, 0x01
        /*0010*/ 	.byte	0x02, 0x03, 0x00, 0x00, 0x02, 0x06, 0x01, 0x00, 0x04, 0x0b, 0x08, 0x00, 0x09, 0x00, 0x00, 0x00
        /*0020*/ 	.byte	0x00, 0x00, 0x00, 0x00


//--------------------- .nv.info._Z13sum_reductionPiS_ --------------------------
	.section	.nv.info._Z13sum_reductionPiS_,"",@"SHT_CUDA_INFO"
	.sectionflags	@""
	.align	4


	//----- nvinfo : EIATTR_CUDA_API_VERSION
	.align		4
        /*0000*/ 	.byte	0x04, 0x37
        /*0002*/ 	.short	(.L_7 - .L_6)
.L_6:
        /*0004*/ 	.word	0x00000082


	//----- nvinfo : EIATTR_KPARAM_INFO
	.align		4
.L_7:
        /*0008*/ 	.byte	0x04, 0x17
        /*000a*/ 	.short	(.L_9 - .L_8)
.L_8:
        /*000c*/ 	.word	0x00000000
        /*0010*/ 	.short	0x0001
        /*0012*/ 	.short	0x0008
        /*0014*/ 	.byte	0x00, 0xf5, 0x21, 0x00


	//----- nvinfo : EIATTR_KPARAM_INFO
	.align		4
.L_9:
        /*0018*/ 	.byte	0x04, 0x17
        /*001a*/ 	.short	(.L_11 - .L_10)
.L_10:
        /*001c*/ 	.word	0x00000000
        /*0020*/ 	.short	0x0000
        /*0022*/ 	.short	0x0000
        /*0024*/ 	.byte	0x00, 0xf5, 0x21, 0x00


	//----- nvinfo : EIATTR_SPARSE_MMA_MASK
	.align		4
.L_11:
        /*0028*/ 	.byte	0x03, 0x50
        /*002a*/ 	.short	0x0000


	//----- nvinfo : EIATTR_MAXREG_COUNT
	.align		4
        /*002c*/ 	.byte	0x03, 0x1b
        /*002e*/ 	.short	0x00ff


	//----- nvinfo : EIATTR_NUM_BARRIERS
	.align		4
        /*0030*/ 	.byte	0x02, 0x4c
        /*0032*/ 	.byte	0x01
	.zero		1


	//----- nvinfo : EIATTR_MERCURY_ISA_VERSION
	.align		4
        /*0034*/ 	.byte	0x03, 0x5f
        /*0036*/ 	.short	0x0101


	//----- nvinfo : EIATTR_VRC_CTA_INIT_COUNT
	.align		4
        /*0038*/ 	.byte	0x02, 0x4a
	.zero		1
	.zero		1


	//----- nvinfo : EIATTR_EXIT_INSTR_OFFSETS
	.align		4
        /*003c*/ 	.byte	0x04, 0x1c
        /*003e*/ 	.short	(.L_13 - .L_12)


	//   ....[0]....
.L_12:
        /*0040*/ 	.word	0x00000210


	//   ....[1]....
        /*0044*/ 	.word	0x00000260


	//----- nvinfo : EIATTR_CBANK_PARAM_SIZE
	.align		4
.L_13:
        /*0048*/ 	.byte	0x03, 0x19
        /*004a*/ 	.short	0x0010


	//----- nvinfo : EIATTR_PARAM_CBANK
	.align		4
        /*004c*/ 	.byte	0x04, 0x0a
        /*004e*/ 	.short	(.L_15 - .L_14)
	.align		4
.L_14:
        /*0050*/ 	.word	index@(.nv.constant0._Z13sum_reductionPiS_)
        /*0054*/ 	.short	0x0380
        /*0056*/ 	.short	0x0010


	//----- nvinfo : EIATTR_SW_WAR
	.align		4
.L_15:
        /*0058*/ 	.byte	0x04, 0x36
        /*005a*/ 	.short	(.L_17 - .L_16)
.L_16:
        /*005c*/ 	.word	0x00000008
.L_17:


//--------------------- .nv.callgraph             --------------------------
	.section	.nv.callgraph,"",@"SHT_CUDA_CALLGRAPH"
	.align	4
	.sectionentsize	8
	.align		4
        /*0000*/ 	.word	0x00000000
	.align		4
        /*0004*/ 	.word	0xffffffff
	.align		4
        /*0008*/ 	.word	0x00000000
	.align		4
        /*000c*/ 	.word	0xfffffffe
	.align		4
        /*0010*/ 	.word	0x00000000
	.align		4
        /*0014*/ 	.word	0xfffffffd
	.align		4
        /*0018*/ 	.word	0x00000000
	.align		4
        /*001c*/ 	.word	0xfffffffc


//--------------------- .text._Z13sum_reductionPiS_ --------------------------
	.section	.text._Z13sum_reductionPiS_,"ax",@progbits
	.align	128
        .global         _Z13sum_reductionPiS_
        .type           _Z13sum_reductionPiS_,@function
        .size           _Z13sum_reductionPiS_,(.L_x_3 - _Z13sum_reductionPiS_)
        .other          _Z13sum_reductionPiS_,@"STO_CUDA_ENTRY STV_DEFAULT"
_Z13sum_reductionPiS_:
.text._Z13sum_reductionPiS_:
[----:B------:R-:W-:Y:S01]  /*0000*/  LDC R1, c[0x0][0x37c] ;  /* 0x0000df00ff017b82 */ /* 0x000fe20000000800 */
[----:B------:R-:W0:Y:S07]  /*0010*/  S2R R9, SR_CTAID.X ;  /* 0x0000000000097919 */ /* 0x000e2e0000002500 */
[----:B------:R-:W1:Y:S01]  /*0020*/  LDC.64 R2, c[0x0][0x380] ;  /* 0x0000e000ff027b82 */ /* 0x000e620000000a00 */
[----:B------:R-:W0:Y:S01]  /*0030*/  LDCU UR7, c[0x0][0x360] ;  /* 0x00006c00ff0777ac */ /* 0x000e220008000800 */
[----:B------:R-:W0:Y:S01]  /*0040*/  S2R R0, SR_TID.X ;  /* 0x0000000000007919 */ /* 0x000e220000002100 */
[----:B------:R-:W2:Y:S01]  /*0050*/  LDCU.64 UR8, c[0x0][0x358] ;  /* 0x00006b00ff0877ac */ /* 0x000ea20008000a00 */
[----:B0-----:R-:W-:-:S04]  /*0060*/  IMAD R5, R9, UR7, R0 ;  /* 0x0000000709057c24 */ /* 0x001fc8000f8e0200 */
[----:B-1----:R-:W-:-:S06]  /*0070*/  IMAD.WIDE R2, R5, 0x4, R2 ;  /* 0x0000000405027825 */ /* 0x002fcc00078e0202 */
[----:B--2---:R-:W2:Y:S01]  /*0080*/  LDG.E R2, desc[UR8][R2.64] ;  /* 0x0000000802027981 */ /* 0x004ea2000c1e1900 */
[----:B------:R-:W0:Y:S01]  /*0090*/  S2UR UR5, SR_CgaCtaId ;  /* 0x00000000000579c3 */ /* 0x000e220000008800 */
[----:B------:R-:W-:Y:S01]  /*00a0*/  UMOV UR4, 0x400 ;  /* 0x0000040000047882 */ /* 0x000fe20000000000 */
[----:B------:R-:W-:Y:S01]  /*00b0*/  UISETP.GE.U32.AND UP0, UPT, UR7, 0x2, UPT ;  /* 0x000000020700788c */ /* 0x000fe2000bf06070 */
[----:B------:R-:W-:Y:S01]  /*00c0*/  ISETP.NE.AND P1, PT, R0, RZ, PT ;  /* 0x000000ff0000720c */ /* 0x000fe20003f25270 */
[----:B0-----:R-:W-:-:S06]  /*00d0*/  ULEA UR4, UR5, UR4, 0x18 ;  /* 0x0000000405047291 */ /* 0x001fcc000f8ec0ff */
[----:B------:R-:W-:-:S05]  /*00e0*/  LEA R7, R5, UR4, 0x2 ;  /* 0x0000000405077c11 */ /* 0x000fca000f8e10ff */
[----:B--2---:R0:W-:Y:S01]  /*00f0*/  STS [R7], R2 ;  /* 0x0000000207007388 */ /* 0x0041e20000000800 */
[----:B------:R-:W-:Y:S06]  /*0100*/  BAR.SYNC.DEFER_BLOCKING 0x0 ;  /* 0x0000000000007b1d */ /* 0x000fec0000010000 */
[----:B------:R-:W-:Y:S05]  /*0110*/  BRA.U !UP0, `(.L_x_0) ;  /* 0x00000001083c7547 */ /* 0x000fea000b800000 */
[----:B------:R-:W-:-:S05]  /*0120*/  UMOV UR5, 0x1 ;  /* 0x0000000100057882 */ /* 0x000fca0000000000 */
.L_x_1:
[----:B------:R-:W-:-:S04]  /*0130*/  USHF.L.U32 UR6, UR5, 0x1, URZ ;  /* 0x0000000105067899 */ /* 0x000fc800080006ff */
[----:B------:R-:W-:Y:S02]  /*0140*/  UISETP.GE.U32.AND UP0, UPT, UR6, UR7, UPT ;  /* 0x000000070600728c */ /* 0x000fe4000bf06070 */
[----:B01----:R-:W-:-:S05]  /*0150*/  IMAD R2, R5, UR6, RZ ;  /* 0x0000000605027c24 */ /* 0x003fca000f8e02ff */
[----:B------:R-:W-:-:S13]  /*0160*/  ISETP.GE.U32.AND P0, PT, R2, UR7, PT ;  /* 0x0000000702007c0c */ /* 0x000fda000bf06070 */
[C---:B------:R-:W-:Y:S01]  /*0170*/  @!P0 VIADD R0, R2.reuse, UR5 ;  /* 0x0000000502008c36 */ /* 0x040fe20008000000 */
[----:B------:R-:W-:Y:S01]  /*0180*/  @!P0 LEA R2, R2, UR4, 0x2 ;  /* 0x0000000402028c11 */ /* 0x000fe2000f8e10ff */
[----:B------:R-:W-:-:S03]  /*0190*/  UMOV UR5, UR6 ;  /* 0x0000000600057c82 */ /* 0x000fc60008000000 */
[----:B------:R-:W-:Y:S01]  /*01a0*/  @!P0 LEA R0, R0, UR4, 0x2 ;  /* 0x0000000400008c11 */ /* 0x000fe2000f8e10ff */
[----:B------:R-:W-:Y:S05]  /*01b0*/  @!P0 LDS R3, [R2] ;  /* 0x0000000002038984 */ /* 0x000fea0000000800 */
[----:B------:R-:W0:Y:S02]  /*01c0*/  @!P0 LDS R0, [R0] ;  /* 0x0000000000008984 */ /* 0x000e240000000800 */
[----:B0-----:R-:W-:-:S05]  /*01d0*/  @!P0 IADD3 R3, PT, PT, R0, R3, RZ ;  /* 0x0000000300038210 */ /* 0x001fca0007ffe0ff */
[----:B------:R1:W-:Y:S01]  /*01e0*/  @!P0 STS [R2], R3 ;  /* 0x0000000302008388 */ /* 0x0003e20000000800 */
[----:B------:R-:W-:Y:S06]  /*01f0*/  BAR.SYNC.DEFER_BLOCKING 0x0 ;  /* 0x0000000000007b1d */ /* 0x000fec0000010000 */
[----:B------:R-:W-:Y:S05]  /*0200*/  BRA.U !UP0, `(.L_x_1) ;  /* 0xfffffffd08c87547 */ /* 0x000fea000b83ffff */
.L_x_0:
[----:B------:R-:W-:Y:S05]  /*0210*/  @P1 EXIT ;  /* 0x000000000000194d */ /* 0x000fea0003800000 */
[----:B0-----:R-:W0:Y:S01]  /*0220*/  LDS R7, [R7] ;  /* 0x0000000007077984 */ /* 0x001e220000000800 */
[----:B-1----:R-:W1:Y:S02]  /*0230*/  LDC.64 R2, c[0x0][0x388] ;  /* 0x0000e200ff027b82 */ /* 0x002e640000000a00 */
[----:B-1----:R-:W-:-:S05]  /*0240*/  IMAD.WIDE.U32 R2, R9, 0x4, R2 ;  /* 0x0000000409027825 */ /* 0x002fca00078e0002 */
[----:B0-----:R-:W-:Y:S01]  /*0250*/  STG.E desc[UR8][R2.64], R7 ;  /* 0x0000000702007986 */ /* 0x001fe2000c101908 */
[----:B------:R-:W-:Y:S05]  /*0260*/  EXIT ;  /* 0x000000000000794d */ /* 0x000fea0003800000 */
.L_x_2:
[----:B------:R-:W-:-:S00]  /*0270*/  BRA `(.L_x_2) ;  /* 0xfffffffc00fc7947 */ /* 0x000fc0000383ffff */
[----:B------:R-:W-:-:S00]  /*0280*/  NOP ;  /* 0x0000000000007918 */ /* 0x000fc00000000000 */
[----:B------:R-:W-:-:S00]  /*0290*/  NOP ;  /* 0x0000000000007918 */ /* 0x000fc00000000000 */
[----:B------:R-:W-:-:S00]  /*02a0*/  NOP ;  /* 0x0000000000007918 */ /* 0x000fc00000000000 */
[----:B------:R-:W-:-:S00]  /*02b0*/  NOP ;  /* 0x0000000000007918 */ /* 0x000fc00000000000 */
[----:B------:R-:W-:-:S00]  /*02c0*/  NOP ;  /* 0x0000000000007918 */ /* 0x000fc00000000000 */
[----:B------:R-:W-:-:S00]  /*02d0*/  NOP ;  /* 0x0000000000007918 */ /* 0x000fc00000000000 */
[----:B------:R-:W-:-:S00]  /*02e0*/  NOP ;  /* 0x0000000000007918 */ /* 0x000fc00000000000 */
[----:B------:R-:W-:-:S00]  /*02f0*/  NOP ;  /* 0x0000000000007918 */ /* 0x000fc00000000000 */
.L_x_3:


//--------------------- .nv.shared._Z13sum_reductionPiS_ --------------------------
	.section	.nv.shared._Z13sum_reductionPiS_,"aw",@nobits
	.sectionflags	@""
	.align	4
.nv.shared._Z13sum_reductionPiS_:
	.zero		5024


//--------------------- .nv.shared.reserved.0     --------------------------
	.section	.nv.shared.reserved.0,"aw",@nobits
	.weak		__nv_reservedSMEM_offset_0_alias
	.size		__nv_reservedSMEM_offset_0_alias, 0, 64
	.other		__nv_reservedSMEM_offset_0_alias,@"STO_CUDA_RESERVED_SHARED STV_DEFAULT"
__nv_reservedSMEM_offset_0_alias:
	.zero		0
	.zero		64


//--------------------- .nv.constant0._Z13sum_reductionPiS_ --------------------------
	.section	.nv.constant0._Z13sum_reductionPiS_,"a",@progbits
	.sectionflags	@""
	.align	4
.nv.constant0._Z13sum_reductionPiS_:
	.zero		912


//--------------------- SYMBOLS --------------------------

	.type		.nv.reservedSmem.offset0,@object
	.size		.nv.reservedSmem.offset0,0x4
	.type		.nv.reservedSmem.cap,@object
	.size		.nv.reservedSmem.cap,0x4
